//
// Generated by NVIDIA NVVM Compiler
//
// Compiler Build ID: CL-36424714
// Cuda compilation tools, release 13.0, V13.0.88
// Based on NVVM 20.0.0
//

.version 9.0
.target sm_100
.address_size 64

	// .globl	_Z10naive_gemmPKfS0_Pfiff

.visible .entry _Z10naive_gemmPKfS0_Pfiff(
	.param .u64 .ptr .align 1 _Z10naive_gemmPKfS0_Pfiff_param_0,
	.param .u64 .ptr .align 1 _Z10naive_gemmPKfS0_Pfiff_param_1,
	.param .u64 .ptr .align 1 _Z10naive_gemmPKfS0_Pfiff_param_2,
	.param .u32 _Z10naive_gemmPKfS0_Pfiff_param_3,
	.param .f32 _Z10naive_gemmPKfS0_Pfiff_param_4,
	.param .f32 _Z10naive_gemmPKfS0_Pfiff_param_5
)
{
	.reg .pred 	%p<10>;
	.reg .b32 	%r<40>;
	.reg .b32 	%f<74>;
	.reg .b64 	%rd<67>;

	ld.param.u64 	%rd14, [_Z10naive_gemmPKfS0_Pfiff_param_0];
	ld.param.u64 	%rd15, [_Z10naive_gemmPKfS0_Pfiff_param_1];
	ld.param.u32 	%r18, [_Z10naive_gemmPKfS0_Pfiff_param_3];
	cvta.to.global.u64 	%rd1, %rd15;
	cvta.to.global.u64 	%rd2, %rd14;
	mov.u32 	%r19, %ctaid.y;
	mov.u32 	%r20, %ntid.y;
	mov.u32 	%r21, %tid.y;
	mad.lo.s32 	%r1, %r19, %r20, %r21;
	mov.u32 	%r22, %ctaid.x;
	mov.u32 	%r23, %ntid.x;
	mov.u32 	%r24, %tid.x;
	mad.lo.s32 	%r2, %r22, %r23, %r24;
	max.s32 	%r25, %r1, %r2;
	setp.ge.s32 	%p1, %r25, %r18;
	@%p1 bra 	$L__BB0_13;
	mul.lo.s32 	%r3, %r18, %r1;
	and.b32  	%r4, %r18, 7;
	setp.lt.u32 	%p2, %r18, 8;
	mov.f32 	%f73, 0f00000000;
	mov.b32 	%r38, 0;
	@%p2 bra 	$L__BB0_4;
	and.b32  	%r38, %r18, 2147483640;
	neg.s32 	%r36, %r38;
	mul.wide.s32 	%rd16, %r18, 4;
	add.s64 	%rd3, %rd1, %rd16;
	shl.b32 	%r7, %r18, 3;
	mul.wide.s32 	%rd17, %r18, 8;
	add.s64 	%rd4, %rd1, %rd17;
	mul.wide.s32 	%rd18, %r18, 12;
	add.s64 	%rd5, %rd1, %rd18;
	mul.wide.s32 	%rd19, %r18, 16;
	add.s64 	%rd6, %rd1, %rd19;
	mul.wide.s32 	%rd20, %r18, 20;
	add.s64 	%rd7, %rd1, %rd20;
	mul.wide.s32 	%rd21, %r18, 24;
	add.s64 	%rd8, %rd1, %rd21;
	mul.wide.s32 	%rd22, %r18, 28;
	add.s64 	%rd9, %rd1, %rd22;
	mul.wide.u32 	%rd23, %r3, 4;
	add.s64 	%rd24, %rd23, %rd2;
	add.s64 	%rd66, %rd24, 16;
	mov.f32 	%f73, 0f00000000;
	mov.u32 	%r35, %r2;
$L__BB0_3:
	.pragma "nounroll";
	mul.wide.s32 	%rd25, %r35, 4;
	add.s64 	%rd26, %rd3, %rd25;
	add.s64 	%rd27, %rd4, %rd25;
	add.s64 	%rd28, %rd5, %rd25;
	add.s64 	%rd29, %rd6, %rd25;
	add.s64 	%rd30, %rd7, %rd25;
	add.s64 	%rd31, %rd8, %rd25;
	add.s64 	%rd32, %rd9, %rd25;
	add.s64 	%rd33, %rd1, %rd25;
	ld.global.f32 	%f18, [%rd66+-16];
	ld.global.f32 	%f19, [%rd33];
	fma.rn.f32 	%f20, %f18, %f19, %f73;
	ld.global.f32 	%f21, [%rd66+-12];
	ld.global.f32 	%f22, [%rd26];
	fma.rn.f32 	%f23, %f21, %f22, %f20;
	ld.global.f32 	%f24, [%rd66+-8];
	ld.global.f32 	%f25, [%rd27];
	fma.rn.f32 	%f26, %f24, %f25, %f23;
	ld.global.f32 	%f27, [%rd66+-4];
	ld.global.f32 	%f28, [%rd28];
	fma.rn.f32 	%f29, %f27, %f28, %f26;
	ld.global.f32 	%f30, [%rd66];
	ld.global.f32 	%f31, [%rd29];
	fma.rn.f32 	%f32, %f30, %f31, %f29;
	ld.global.f32 	%f33, [%rd66+4];
	ld.global.f32 	%f34, [%rd30];
	fma.rn.f32 	%f35, %f33, %f34, %f32;
	ld.global.f32 	%f36, [%rd66+8];
	ld.global.f32 	%f37, [%rd31];
	fma.rn.f32 	%f38, %f36, %f37, %f35;
	ld.global.f32 	%f39, [%rd66+12];
	ld.global.f32 	%f40, [%rd32];
	fma.rn.f32 	%f73, %f39, %f40, %f38;
	add.s32 	%r36, %r36, 8;
	add.s32 	%r35, %r35, %r7;
	add.s64 	%rd66, %rd66, 32;
	setp.ne.s32 	%p3, %r36, 0;
	@%p3 bra 	$L__BB0_3;
$L__BB0_4:
	setp.eq.s32 	%p4, %r4, 0;
	@%p4 bra 	$L__BB0_12;
	and.b32  	%r13, %r18, 3;
	setp.lt.u32 	%p5, %r4, 4;
	@%p5 bra 	$L__BB0_7;
	add.s32 	%r27, %r38, %r3;
	mul.wide.u32 	%rd34, %r27, 4;
	add.s64 	%rd35, %rd2, %rd34;
	ld.global.f32 	%f42, [%rd35];
	mad.lo.s32 	%r28, %r38, %r18, %r2;
	mul.wide.s32 	%rd36, %r28, 4;
	add.s64 	%rd37, %rd1, %rd36;
	ld.global.f32 	%f43, [%rd37];
	fma.rn.f32 	%f44, %f42, %f43, %f73;
	cvt.u64.u32 	%rd38, %r3;
	cvt.u64.u32 	%rd39, %r38;
	add.s64 	%rd40, %rd39, %rd38;
	shl.b64 	%rd41, %rd40, 2;
	add.s64 	%rd42, %rd2, %rd41;
	ld.global.f32 	%f45, [%rd42+4];
	mul.wide.s32 	%rd43, %r18, 4;
	add.s64 	%rd44, %rd37, %rd43;
	ld.global.f32 	%f46, [%rd44];
	fma.rn.f32 	%f47, %f45, %f46, %f44;
	ld.global.f32 	%f48, [%rd42+8];
	add.s64 	%rd45, %rd44, %rd43;
	ld.global.f32 	%f49, [%rd45];
	fma.rn.f32 	%f50, %f48, %f49, %f47;
	ld.global.f32 	%f51, [%rd42+12];
	add.s64 	%rd46, %rd45, %rd43;
	ld.global.f32 	%f52, [%rd46];
	fma.rn.f32 	%f73, %f51, %f52, %f50;
	add.s32 	%r38, %r38, 4;
$L__BB0_7:
	setp.eq.s32 	%p6, %r13, 0;
	@%p6 bra 	$L__BB0_12;
	setp.eq.s32 	%p7, %r13, 1;
	@%p7 bra 	$L__BB0_10;
	add.s32 	%r29, %r38, %r3;
	mul.wide.u32 	%rd47, %r29, 4;
	add.s64 	%rd48, %rd2, %rd47;
	ld.global.f32 	%f54, [%rd48];
	mad.lo.s32 	%r30, %r38, %r18, %r2;
	mul.wide.s32 	%rd49, %r30, 4;
	add.s64 	%rd50, %rd1, %rd49;
	ld.global.f32 	%f55, [%rd50];
	fma.rn.f32 	%f56, %f54, %f55, %f73;
	cvt.u64.u32 	%rd51, %r3;
	cvt.u64.u32 	%rd52, %r38;
	add.s64 	%rd53, %rd52, %rd51;
	shl.b64 	%rd54, %rd53, 2;
	add.s64 	%rd55, %rd2, %rd54;
	ld.global.f32 	%f57, [%rd55+4];
	mul.wide.s32 	%rd56, %r18, 4;
	add.s64 	%rd57, %rd50, %rd56;
	ld.global.f32 	%f58, [%rd57];
	fma.rn.f32 	%f73, %f57, %f58, %f56;
	add.s32 	%r38, %r38, 2;
$L__BB0_10:
	and.b32  	%r31, %r18, 1;
	setp.eq.b32 	%p8, %r31, 1;
	not.pred 	%p9, %p8;
	@%p9 bra 	$L__BB0_12;
	add.s32 	%r32, %r38, %r3;
	mul.wide.u32 	%rd58, %r32, 4;
	add.s64 	%rd59, %rd2, %rd58;
	ld.global.f32 	%f59, [%rd59];
	mad.lo.s32 	%r33, %r38, %r18, %r2;
	mul.wide.s32 	%rd60, %r33, 4;
	add.s64 	%rd61, %rd1, %rd60;
	ld.global.f32 	%f60, [%rd61];
	fma.rn.f32 	%f73, %f59, %f60, %f73;
$L__BB0_12:
	ld.param.f32 	%f65, [_Z10naive_gemmPKfS0_Pfiff_param_5];
	ld.param.f32 	%f64, [_Z10naive_gemmPKfS0_Pfiff_param_4];
	ld.param.u64 	%rd65, [_Z10naive_gemmPKfS0_Pfiff_param_2];
	add.s32 	%r34, %r3, %r2;
	cvta.to.global.u64 	%rd62, %rd65;
	mul.wide.s32 	%rd63, %r34, 4;
	add.s64 	%rd64, %rd62, %rd63;
	ld.global.f32 	%f61, [%rd64];
	mul.f32 	%f62, %f65, %f61;
	fma.rn.f32 	%f63, %f64, %f73, %f62;
	st.global.f32 	[%rd64], %f63;
$L__BB0_13:
	ret;

}


// ===== COMPILED SASS (sm_100) =====

	.target	sm_100

	.elftype	@"ET_EXEC"


//--------------------- .note.nv.tkinfo           --------------------------
	.section	.note.nv.tkinfo,"",@"SHT_NOTE"
	.sectionflags	@"SHF_NOTE_NV_TKINFO"
	.tkinfo
        /*0018*/ 	.word	0x00000002
        /*0030*/ 	.string	""
        /*0030*/ 	.string	"ptxas"
        /*0030*/ 	.string	"Cuda compilation tools, release 13.0, V13.0.88"
        /*0030*/ 	.string	"Build cuda_13.0.r13.0/compiler.36424714_0"
        /*0030*/ 	.string	"-arch sm_100 -m 64 "



//--------------------- .note.nv.cuinfo           --------------------------
	.section	.note.nv.cuinfo,"",@"SHT_NOTE"
	.sectionflags	@"SHF_NOTE_NV_CUINFO"
        /*0018*/ 	.short	0x0002
        /*001a*/ 	.short	0x0064
        /*001c*/ 	.short	0x0082
	.zero		2


//--------------------- .nv.info                  --------------------------
	.section	.nv.info,"",@"SHT_CUDA_INFO"
	.align	4


	//----- nvinfo : EIATTR_REGCOUNT
	.align		4
        /*0000*/ 	.byte	0x04, 0x2f
        /*0002*/ 	.short	(.L_1 - .L_0)
	.align		4
.L_0:
        /*0004*/ 	.word	index@(_Z10naive_gemmPKfS0_Pfiff)
        /*0008*/ 	.word	0x0000001e


	//----- nvinfo : EIATTR_FRAME_SIZE
	.align		4
.L_1:
        /*000c*/ 	.byte	0x04, 0x11
        /*000e*/ 	.short	(.L_3 - .L_2)
	.align		4
.L_2:
        /*0010*/ 	.word	index@(_Z10naive_gemmPKfS0_Pfiff)
        /*0014*/ 	.word	0x00000000


	//----- nvinfo : EIATTR_MIN_STACK_SIZE
	.align		4
.L_3:
        /*0018*/ 	.byte	0x04, 0x12
        /*001a*/ 	.short	(.L_5 - .L_4)
	.align		4
.L_4:
        /*001c*/ 	.word	index@(_Z10naive_gemmPKfS0_Pfiff)
        /*0020*/ 	.word	0x00000000
.L_5:


//--------------------- .nv.compat                --------------------------
	.section	.nv.compat,"",@"SHT_CUDA_COMPAT_INFO"
	.align	4
        /*0000*/ 	.byte	0x02, 0x09, 0x00, 0x00, 0x02, 0x02, 0x01, 0x00, 0x02, 0x05, 0x05, 0x00, 0x03, 0x07, 0x01, 0x01
        /*0010*/ 	.byte	0x02, 0x03, 0x00, 0x00, 0x02, 0x06, 0x01, 0x00, 0x04, 0x0b, 0x08, 0x00, 0x09, 0x00, 0x00, 0x00
        /*0020*/ 	.byte	0x00, 0x00, 0x00, 0x00


//--------------------- .nv.info._Z10naive_gemmPKfS0_Pfiff --------------------------
	.section	.nv.info._Z10naive_gemmPKfS0_Pfiff,"",@"SHT_CUDA_INFO"
	.sectionflags	@""
	.align	4


	//----- nvinfo : EIATTR_CUDA_API_VERSION
	.align		4
        /*0000*/ 	.byte	0x04, 0x37
        /*0002*/ 	.short	(.L_7 - .L_6)
.L_6:
        /*0004*/ 	.word	0x00000082


	//----- nvinfo : EIATTR_KPARAM_INFO
	.align		4
.L_7:
        /*0008*/ 	.byte	0x04, 0x17
        /*000a*/ 	.short	(.L_9 - .L_8)
.L_8:
        /*000c*/ 	.word	0x00000000
        /*0010*/ 	.short	0x0005
        /*0012*/ 	.short	0x0020
        /*0014*/ 	.byte	0x00, 0xf0, 0x11, 0x00


	//----- nvinfo : EIATTR_KPARAM_INFO
	.align		4
.L_9:
        /*0018*/ 	.byte	0x04, 0x17
        /*001a*/ 	.short	(.L_11 - .L_10)
.L_10:
        /*001c*/ 	.word	0x00000000
        /*0020*/ 	.short	0x0004
        /*0022*/ 	.short	0x001c
        /*0024*/ 	.byte	0x00, 0xf0, 0x11, 0x00


	//----- nvinfo : EIATTR_KPARAM_INFO
	.align		4
.L_11:
        /*0028*/ 	.byte	0x04, 0x17
        /*002a*/ 	.short	(.L_13 - .L_12)
.L_12:
        /*002c*/ 	.word	0x00000000
        /*0030*/ 	.short	0x0003
        /*0032*/ 	.short	0x0018
        /*0034*/ 	.byte	0x00, 0xf0, 0x11, 0x00


	//----- nvinfo : EIATTR_KPARAM_INFO
	.align		4
.L_13:
        /*0038*/ 	.byte	0x04, 0x17
        /*003a*/ 	.short	(.L_15 - .L_14)
.L_14:
        /*003c*/ 	.word	0x00000000
        /*0040*/ 	.short	0x0002
        /*0042*/ 	.short	0x0010
        /*0044*/ 	.byte	0x00, 0xf5, 0x21, 0x00


	//----- nvinfo : EIATTR_KPARAM_INFO
	.align		4
.L_15:
        /*0048*/ 	.byte	0x04, 0x17
        /*004a*/ 	.short	(.L_17 - .L_16)
.L_16:
        /*004c*/ 	.word	0x00000000
        /*0050*/ 	.short	0x0001
        /*0052*/ 	.short	0x0008
        /*0054*/ 	.byte	0x00, 0xf5, 0x21, 0x00


	//----- nvinfo : EIATTR_KPARAM_INFO
	.align		4
.L_17:
        /*0058*/ 	.byte	0x04, 0x17
        /*005a*/ 	.short	(.L_19 - .L_18)
.L_18:
        /*005c*/ 	.word	0x00000000
        /*0060*/ 	.short	0x0000
        /*0062*/ 	.short	0x0000
        /*0064*/ 	.byte	0x00, 0xf5, 0x21, 0x00


	//----- nvinfo : EIATTR_SPARSE_MMA_MASK
	.align		4
.L_19:
        /*0068*/ 	.byte	0x03, 0x50
        /*006a*/ 	.short	0x0000


	//----- nvinfo : EIATTR_MAXREG_COUNT
	.align		4
        /*006c*/ 	.byte	0x03, 0x1b
        /*006e*/ 	.short	0x00ff


	//----- nvinfo : EIATTR_MERCURY_ISA_VERSION
	.align		4
        /*0070*/ 	.byte	0x03, 0x5f
        /*0072*/ 	.short	0x0101


	//----- nvinfo : EIATTR_VRC_CTA_INIT_COUNT
	.align		4
        /*0074*/ 	.byte	0x02, 0x4a
	.zero		1
	.zero		1


	//----- nvinfo : EIATTR_EXIT_INSTR_OFFSETS
	.align		4
        /*0078*/ 	.byte	0x04, 0x1c
        /*007a*/ 	.short	(.L_21 - .L_20)


	//   ....[0]....
.L_20:
        /*007c*/ 	.word	0x000000c0


	//   ....[1]....
        /*0080*/ 	.word	0x00000ae0


	//----- nvinfo : EIATTR_CBANK_PARAM_SIZE
	.align		4
.L_21:
        /*0084*/ 	.byte	0x03, 0x19
        /*0086*/ 	.short	0x0024


	//----- nvinfo : EIATTR_PARAM_CBANK
	.align		4
        /*0088*/ 	.byte	0x04, 0x0a
        /*008a*/ 	.short	(.L_23 - .L_22)
	.align		4
.L_22:
        /*008c*/ 	.word	index@(.nv.constant0._Z10naive_gemmPKfS0_Pfiff)
        /*0090*/ 	.short	0x0380
        /*0092*/ 	.short	0x0024


	//----- nvinfo : EIATTR_SW_WAR
	.align		4
.L_23:
        /*0094*/ 	.byte	0x04, 0x36
        /*0096*/ 	.short	(.L_25 - .L_24)
.L_24:
        /*0098*/ 	.word	0x00000008
.L_25:


//--------------------- .nv.callgraph             --------------------------
	.section	.nv.callgraph,"",@"SHT_CUDA_CALLGRAPH"
	.align	4
	.sectionentsize	8
	.align		4
        /*0000*/ 	.word	0x00000000
	.align		4
        /*0004*/ 	.word	0xffffffff
	.align		4
        /*0008*/ 	.word	0x00000000
	.align		4
        /*000c*/ 	.word	0xfffffffe
	.align		4
        /*0010*/ 	.word	0x00000000
	.align		4
        /*0014*/ 	.word	0xfffffffd
	.align		4
        /*0018*/ 	.word	0x00000000
	.align		4
        /*001c*/ 	.word	0xfffffffc


//--------------------- .text._Z10naive_gemmPKfS0_Pfiff --------------------------
	.section	.text._Z10naive_gemmPKfS0_Pfiff,"ax",@progbits
	.align	128
        .global         _Z10naive_gemmPKfS0_Pfiff
        .type           _Z10naive_gemmPKfS0_Pfiff,@function
        .size           _Z10naive_gemmPKfS0_Pfiff,(.L_x_5 - _Z10naive_gemmPKfS0_Pfiff)
        .other          _Z10naive_gemmPKfS0_Pfiff,@"STO_CUDA_ENTRY STV_DEFAULT"
_Z10naive_gemmPKfS0_Pfiff:
.text._Z10naive_gemmPKfS0_Pfiff:
[----:B------:R-:W-:Y:S01]  /*0000*/  LDC R1, c[0x0][0x37c] ;  /* 0x0000df00ff017b82 */ /* 0x000fe20000000800 */
[----:B------:R-:W0:Y:S07]  /*0010*/  S2R R0, SR_TID.Y ;  /* 0x0000000000007919 */ /* 0x000e2e0000002200 */
[----:B------:R-:W0:Y:S01]  /*0020*/  S2UR UR4, SR_CTAID.Y ;  /* 0x00000000000479c3 */ /* 0x000e220000002600 */
[----:B------:R-:W1:Y:S01]  /*0030*/  LDCU UR20, c[0x0][0x398] ;  /* 0x00007300ff1477ac */ /* 0x000e620008000800 */
[----:B------:R-:W2:Y:S06]  /*0040*/  S2R R3, SR_TID.X ;  /* 0x0000000000037919 */ /* 0x000eac0000002100 */
[----:B------:R-:W0:Y:S08]  /*0050*/  LDC R13, c[0x0][0x364] ;  /* 0x0000d900ff0d7b82 */ /* 0x000e300000000800 */
[----:B------:R-:W2:Y:S08]  /*0060*/  S2UR UR5, SR_CTAID.X ;  /* 0x00000000000579c3 */ /* 0x000eb00000002500 */
[----:B------:R-:W2:Y:S01]  /*0070*/  LDC R2, c[0x0][0x360] ;  /* 0x0000d800ff027b82 */ /* 0x000ea20000000800 */
[----:B0-----:R-:W-:-:S02]  /*0080*/  IMAD R13, R13, UR4, R0 ;  /* 0x000000040d0d7c24 */ /* 0x001fc4000f8e0200 */
[----:B--2---:R-:W-:-:S05]  /*0090*/  IMAD R0, R2, UR5, R3 ;  /* 0x0000000502007c24 */ /* 0x004fca000f8e0203 */
[----:B------:R-:W-:-:S04]  /*00a0*/  VIMNMX R2, PT, PT, R13, R0, !PT ;  /* 0x000000000d027248 */ /* 0x000fc80007fe0100 */
[----:B-1----:R-:W-:-:S13]  /*00b0*/  ISETP.GE.AND P0, PT, R2, UR20, PT ;  /* 0x0000001402007c0c */ /* 0x002fda000bf06270 */
[----:B------:R-:W-:Y:S05]  /*00c0*/  @P0 EXIT ;  /* 0x000000000000094d */ /* 0x000fea0003800000 */
[----:B------:R-:W-:Y:S01]  /*00d0*/  UISETP.GE.U32.AND UP0, UPT, UR20, 0x8, UPT ;  /* 0x000000081400788c */ /* 0x000fe2000bf06070 */
[----:B------:R-:W-:Y:S02]  /*00e0*/  HFMA2 R12, -RZ, RZ, 0, 0 ;  /* 0x00000000ff0c7431 */ /* 0x000fe400000001ff */
[----:B------:R-:W-:Y:S01]  /*00f0*/  IMAD R13, R13, UR20, RZ ;  /* 0x000000140d0d7c24 */ /* 0x000fe2000f8e02ff */
[----:B------:R-:W-:Y:S01]  /*0100*/  UMOV UR4, URZ ;  /* 0x000000ff00047c82 */ /* 0x000fe20008000000 */
[----:B------:R-:W0:Y:S04]  /*0110*/  LDCU.64 UR18, c[0x0][0x358] ;  /* 0x00006b00ff1277ac */ /* 0x000e280008000a00 */
[----:B------:R-:W-:Y:S05]  /*0120*/  BRA.U !UP0, `(.L_x_0) ;  /* 0x0000000508047547 */ /* 0x000fea000b800000 */
[----:B------:R-:W1:Y:S01]  /*0130*/  LDCU.128 UR24, c[0x0][0x380] ;  /* 0x00007000ff1877ac */ /* 0x000e620008000c00 */
[----:B------:R-:W-:Y:S02]  /*0140*/  MOV R12, RZ ;  /* 0x000000ff000c7202 */ /* 0x000fe40000000f00 */
[----:B------:R-:W-:Y:S01]  /*0150*/  MOV R14, R0 ;  /* 0x00000000000e7202 */ /* 0x000fe20000000f00 */
[----:B------:R-:W-:-:S04]  /*0160*/  ULOP3.LUT UR4, UR20, 0x7ffffff8, URZ, 0xc0, !UPT ;  /* 0x7ffffff814047892 */ /* 0x000fc8000f8ec0ff */
[----:B------:R-:W-:Y:S01]  /*0170*/  UIADD3 UR5, UPT, UPT, -UR4, URZ, URZ ;  /* 0x000000ff04057290 */ /* 0x000fe2000fffe1ff */
[----:B-1----:R-:W-:Y:S01]  /*0180*/  MOV R2, UR24 ;  /* 0x0000001800027c02 */ /* 0x002fe20008000f00 */
[----:B------:R-:W-:Y:S01]  /*0190*/  UIMAD.WIDE UR6, UR20, 0x8, UR26 ;  /* 0x00000008140678a5 */ /* 0x000fe2000f8e021a */
[----:B------:R-:W-:Y:S01]  /*01a0*/  MOV R3, UR25 ;  /* 0x0000001900037c02 */ /* 0x000fe20008000f00 */
[----:B------:R-:W-:Y:S02]  /*01b0*/  UIMAD.WIDE UR8, UR20, 0xc, UR26 ;  /* 0x0000000c140878a5 */ /* 0x000fe4000f8e021a */
[----:B------:R-:W-:Y:S01]  /*01c0*/  UIMAD.WIDE UR10, UR20, 0x10, UR26 ;  /* 0x00000010140a78a5 */ /* 0x000fe2000f8e021a */
[----:B------:R-:W-:Y:S01]  /*01d0*/  IMAD.WIDE.U32 R2, R13, 0x4, R2 ;  /* 0x000000040d027825 */ /* 0x000fe200078e0002 */
[----:B------:R-:W-:Y:S02]  /*01e0*/  UIMAD.WIDE UR12, UR20, 0x14, UR26 ;  /* 0x00000014140c78a5 */ /* 0x000fe4000f8e021a */
[----:B------:R-:W-:Y:S01]  /*01f0*/  UIMAD.WIDE UR14, UR20, 0x18, UR26 ;  /* 0x00000018140e78a5 */ /* 0x000fe2000f8e021a */
[----:B------:R-:W-:Y:S01]  /*0200*/  IADD3 R2, P0, PT, R2, 0x10, RZ ;  /* 0x0000001002027810 */ /* 0x000fe20007f1e0ff */
[----:B------:R-:W-:-:S03]  /*0210*/  UIMAD.WIDE UR16, UR20, 0x1c, UR26 ;  /* 0x0000001c141078a5 */ /* 0x000fc6000f8e021a */
[----:B------:R-:W-:-:S09]  /*0220*/  IADD3.X R3, PT, PT, RZ, R3, RZ, P0, !PT ;  /* 0x00000003ff037210 */ /* 0x000fd200007fe4ff */
.L_x_1:
[----:B------:R-:W-:Y:S01]  /*0230*/  UIMAD.WIDE UR22, UR20, 0x4, UR26 ;  /* 0x00000004141678a5 */ /* 0x000fe2000f8e021a */
[----:B------:R-:W-:Y:S01]  /*0240*/  MOV R23, 0x4 ;  /* 0x0000000400177802 */ /* 0x000fe20000000f00 */
[----:B------:R-:W-:Y:S01]  /*0250*/  HFMA2 R25, -RZ, RZ, 0, 2.384185791015625e-07 ;  /* 0x00000004ff197431 */ /* 0x000fe200000001ff */
[----:B0-----:R-:W2:Y:S03]  /*0260*/  LDG.E R21, desc[UR18][R2.64+-0x10] ;  /* 0xfffff01202157981 */ /* 0x001ea6000c1e1900 */
[----:B------:R-:W-:Y:S01]  /*0270*/  IMAD.WIDE R22, R14, R23, UR26 ;  /* 0x0000001a0e167e25 */ /* 0x000fe2000f8e0217 */
[----:B------:R-:W-:-:S03]  /*0280*/  MOV R8, UR22 ;  /* 0x0000001600087c02 */ /* 0x000fc60008000f00 */
[----:B------:R-:W-:Y:S01]  /*0290*/  HFMA2 R5, -RZ, RZ, 0, 2.384185791015625e-07 ;  /* 0x00000004ff057431 */ /* 0x000fe200000001ff */
[----:B------:R-:W-:Y:S01]  /*02a0*/  MOV R11, 0x4 ;  /* 0x00000004000b7802 */ /* 0x000fe20000000f00 */
[----:B------:R-:W-:Y:S01]  /*02b0*/  IMAD.U32 R9, RZ, RZ, UR23 ;  /* 0x00000017ff097e24 */ /* 0x000fe2000f8e00ff */
[----:B------:R-:W3:Y:S01]  /*02c0*/  LDG.E R19, desc[UR18][R2.64+-0xc] ;  /* 0xfffff41202137981 */ /* 0x000ee2000c1e1900 */
[----:B------:R-:W-:-:S03]  /*02d0*/  IMAD.WIDE R8, R14, 0x4, R8 ;  /* 0x000000040e087825 */ /* 0x000fc600078e0208 */
[----:B------:R-:W2:Y:S01]  /*02e0*/  LDG.E R22, desc[UR18][R22.64] ;  /* 0x0000001216167981 */ /* 0x000ea2000c1e1900 */
[----:B------:R-:W-:-:S03]  /*02f0*/  IMAD.WIDE R24, R14, R25, UR6 ;  /* 0x000000060e187e25 */ /* 0x000fc6000f8e0219 */
[----:B------:R0:W3:Y:S01]  /*0300*/  LDG.E R20, desc[UR18][R8.64] ;  /* 0x0000001208147981 */ /* 0x0000e2000c1e1900 */
[----:B------:R-:W-:Y:S01]  /*0310*/  MOV R7, 0x4 ;  /* 0x0000000400077802 */ /* 0x000fe20000000f00 */
[C---:B------:R-:W-:Y:S02]  /*0320*/  IMAD.WIDE R10, R14.reuse, R11, UR8 ;  /* 0x000000080e0a7e25 */ /* 0x040fe4000f8e020b */
[----:B------:R-:W4:Y:S04]  /*0330*/  LDG.E R18, desc[UR18][R24.64] ;  /* 0x0000001218127981 */ /* 0x000f28000c1e1900 */
[----:B------:R-:W4:Y:S01]  /*0340*/  LDG.E R17, desc[UR18][R2.64+-0x8] ;  /* 0xfffff81202117981 */ /* 0x000f22000c1e1900 */
[----:B0-----:R-:W-:Y:S02]  /*0350*/  HFMA2 R9, -RZ, RZ, 0, 2.384185791015625e-07 ;  /* 0x00000004ff097431 */ /* 0x001fe400000001ff */
[C---:B------:R-:W-:Y:S01]  /*0360*/  IMAD.WIDE R4, R14.reuse, R5, UR10 ;  /* 0x0000000a0e047e25 */ /* 0x040fe2000f8e0205 */
[----:B------:R0:W5:Y:S04]  /*0370*/  LDG.E R16, desc[UR18][R10.64] ;  /* 0x000000120a107981 */ /* 0x000168000c1e1900 */
[----:B------:R-:W5:Y:S01]  /*0380*/  LDG.E R15, desc[UR18][R2.64+-0x4] ;  /* 0xfffffc12020f7981 */ /* 0x000f62000c1e1900 */
[----:B------:R-:W-:Y:S01]  /*0390*/  IMAD.WIDE R6, R14, R7, UR12 ;  /* 0x0000000c0e067e25 */ /* 0x000fe2000f8e0207 */
[----:B------:R-:W-:-:S02]  /*03a0*/  MOV R27, 0x4 ;  /* 0x00000004001b7802 */ /* 0x000fc40000000f00 */
[----:B------:R1:W5:Y:S01]  /*03b0*/  LDG.E R4, desc[UR18][R4.64] ;  /* 0x0000001204047981 */ /* 0x000362000c1e1900 */
[----:B------:R-:W-:-:S03]  /*03c0*/  IMAD.WIDE R8, R14, R9, UR14 ;  /* 0x0000000e0e087e25 */ /* 0x000fc6000f8e0209 */
[----:B------:R-:W5:Y:S01]  /*03d0*/  LDG.E R23, desc[UR18][R2.64] ;  /* 0x0000001202177981 */ /* 0x000f62000c1e1900 */
[----:B0-----:R-:W-:-:S03]  /*03e0*/  IMAD.WIDE R10, R14, R27, UR16 ;  /* 0x000000100e0a7e25 */ /* 0x001fc6000f8e021b */
[----:B------:R-:W5:Y:S04]  /*03f0*/  LDG.E R7, desc[UR18][R6.64] ;  /* 0x0000001206077981 */ /* 0x000f68000c1e1900 */
[----:B------:R-:W5:Y:S04]  /*0400*/  LDG.E R24, desc[UR18][R2.64+0x4] ;  /* 0x0000041202187981 */ /* 0x000f68000c1e1900 */
[----:B------:R-:W5:Y:S04]  /*0410*/  LDG.E R8, desc[UR18][R8.64] ;  /* 0x0000001208087981 */ /* 0x000f68000c1e1900 */
[----:B------:R-:W5:Y:S04]  /*0420*/  LDG.E R25, desc[UR18][R2.64+0x8] ;  /* 0x0000081202197981 */ /* 0x000f68000c1e1900 */
[----:B------:R-:W5:Y:S04]  /*0430*/  LDG.E R10, desc[UR18][R10.64] ;  /* 0x000000120a0a7981 */ /* 0x000f68000c1e1900 */
[----:B------:R0:W5:Y:S01]  /*0440*/  LDG.E R27, desc[UR18][R2.64+0xc] ;  /* 0x00000c12021b7981 */ /* 0x000162000c1e1900 */
[----:B------:R-:W-:-:S04]  /*0450*/  UIADD3 UR5, UPT, UPT, UR5, 0x8, URZ ;  /* 0x0000000805057890 */ /* 0x000fc8000fffe0ff */
[----:B------:R-:W-:Y:S01]  /*0460*/  UISETP.NE.AND UP0, UPT, UR5, URZ, UPT ;  /* 0x000000ff0500728c */ /* 0x000fe2000bf05270 */
[----:B-1----:R-:W-:Y:S01]  /*0470*/  IMAD.U32 R5, RZ, RZ, UR20 ;  /* 0x00000014ff057e24 */ /* 0x002fe2000f8e00ff */
[----:B0-----:R-:W-:-:S04]  /*0480*/  IADD3 R2, P0, PT, R2, 0x20, RZ ;  /* 0x0000002002027810 */ /* 0x001fc80007f1e0ff */
[----:B------:R-:W-:Y:S02]  /*0490*/  LEA R14, R5, R14, 0x3 ;  /* 0x0000000e050e7211 */ /* 0x000fe400078e18ff */
[----:B------:R-:W-:Y:S01]  /*04a0*/  IADD3.X R3, PT, PT, RZ, R3, RZ, P0, !PT ;  /* 0x00000003ff037210 */ /* 0x000fe200007fe4ff */
[----:B--2---:R-:W-:-:S04]  /*04b0*/  FFMA R22, R21, R22, R12 ;  /* 0x0000001615167223 */ /* 0x004fc8000000000c */
[----:B---3--:R-:W-:-:S04]  /*04c0*/  FFMA R20, R19, R20, R22 ;  /* 0x0000001413147223 */ /* 0x008fc80000000016 */
[----:B----4-:R-:W-:-:S04]  /*04d0*/  FFMA R18, R17, R18, R20 ;  /* 0x0000001211127223 */ /* 0x010fc80000000014 */
[----:B-----5:R-:W-:-:S04]  /*04e0*/  FFMA R16, R15, R16, R18 ;  /* 0x000000100f107223 */ /* 0x020fc80000000012 */
[----:B------:R-:W-:-:S04]  /*04f0*/  FFMA R23, R23, R4, R16 ;  /* 0x0000000417177223 */ /* 0x000fc80000000010 */
[----:B------:R-:W-:-:S04]  /*0500*/  FFMA R24, R24, R7, R23 ;  /* 0x0000000718187223 */ /* 0x000fc80000000017 */
[----:B------:R-:W-:-:S04]  /*0510*/  FFMA R8, R25, R8, R24 ;  /* 0x0000000819087223 */ /* 0x000fc80000000018 */
[----:B------:R-:W-:Y:S01]  /*0520*/  FFMA R12, R27, R10, R8 ;  /* 0x0000000a1b0c7223 */ /* 0x000fe20000000008 */
[----:B------:R-:W-:Y:S06]  /*0530*/  BRA.U UP0, `(.L_x_1) ;  /* 0xfffffffd003c7547 */ /* 0x000fec000b83ffff */
.L_x_0:
[----:B------:R-:W-:-:S04]  /*0540*/  ULOP3.LUT UR6, UR20, 0x7, URZ, 0xc0, !UPT ;  /* 0x0000000714067892 */ /* 0x000fc8000f8ec0ff */
[----:B------:R-:W-:-:S09]  /*0550*/  UISETP.NE.AND UP0, UPT, UR6, URZ, UPT ;  /* 0x000000ff0600728c */ /* 0x000fd2000bf05270 */
[----:B------:R-:W-:Y:S05]  /*0560*/  BRA.U !UP0, `(.L_x_2) ;  /* 0x0000000508387547 */ /* 0x000fea000b800000 */
[----:B------:R-:W-:Y:S02]  /*0570*/  UISETP.GE.U32.AND UP0, UPT, UR6, 0x4, UPT ;  /* 0x000000040600788c */ /* 0x000fe4000bf06070 */
[----:B------:R-:W-:-:S04]  /*0580*/  ULOP3.LUT UR5, UR20, 0x3, URZ, 0xc0, !UPT ;  /* 0x0000000314057892 */ /* 0x000fc8000f8ec0ff */
[----:B------:R-:W-:-:S03]  /*0590*/  UISETP.NE.AND UP1, UPT, UR5, URZ, UPT ;  /* 0x000000ff0500728c */ /* 0x000fc6000bf25270 */
[----:B------:R-:W-:Y:S08]  /*05a0*/  BRA.U !UP0, `(.L_x_3) ;  /* 0x00000001087c7547 */ /* 0x000ff0000b800000 */
[----:B------:R-:W1:Y:S01]  /*05b0*/  LDC.64 R6, c[0x0][0x388] ;  /* 0x0000e200ff067b82 */ /* 0x000e620000000a00 */
[----:B------:R-:W2:Y:S01]  /*05c0*/  LDCU.64 UR6, c[0x0][0x380] ;  /* 0x00007000ff0677ac */ /* 0x000ea20008000a00 */
[----:B------:R-:W-:Y:S02]  /*05d0*/  MOV R9, UR4 ;  /* 0x0000000400097c02 */ /* 0x000fe40008000f00 */
[C---:B------:R-:W-:Y:S02]  /*05e0*/  IADD3 R3, PT, PT, R13.reuse, UR4, RZ ;  /* 0x000000040d037c10 */ /* 0x040fe4000fffe0ff */
[----:B------:R-:W-:Y:S01]  /*05f0*/  IADD3 R10, P0, PT, R13, UR4, RZ ;  /* 0x000000040d0a7c10 */ /* 0x000fe2000ff1e0ff */
[----:B------:R-:W-:Y:S01]  /*0600*/  IMAD R9, R9, UR20, R0 ;  /* 0x0000001409097c24 */ /* 0x000fe2000f8e0200 */
[----:B------:R-:W3:Y:S01]  /*0610*/  LDC.64 R4, c[0x0][0x380] ;  /* 0x0000e000ff047b82 */ /* 0x000ee20000000a00 */
[----:B------:R-:W-:Y:S01]  /*0620*/  MOV R11, UR20 ;  /* 0x00000014000b7c02 */ /* 0x000fe20008000f00 */
[----:B------:R-:W-:-:S02]  /*0630*/  IMAD.U32 R15, RZ, RZ, UR20 ;  /* 0x00000014ff0f7e24 */ /* 0x000fc4000f8e00ff */
[----:B-1----:R-:W-:Y:S01]  /*0640*/  IMAD.WIDE R6, R9, 0x4, R6 ;  /* 0x0000000409067825 */ /* 0x002fe200078e0206 */
[----:B------:R-:W-:-:S05]  /*0650*/  MOV R9, UR20 ;  /* 0x0000001400097c02 */ /* 0x000fca0008000f00 */
[----:B------:R-:W-:Y:S02]  /*0660*/  IMAD.WIDE R8, R9, 0x4, R6 ;  /* 0x0000000409087825 */ /* 0x000fe400078e0206 */
[----:B0-----:R-:W4:Y:S02]  /*0670*/  LDG.E R6, desc[UR18][R6.64] ;  /* 0x0000001206067981 */ /* 0x001f24000c1e1900 */
[----:B---3--:R-:W-:Y:S01]  /*0680*/  IMAD.WIDE.U32 R4, R3, 0x4, R4 ;  /* 0x0000000403047825 */ /* 0x008fe200078e0004 */
[----:B------:R-:W-:Y:S01]  /*0690*/  IADD3.X R3, PT, PT, RZ, RZ, RZ, P0, !PT ;  /* 0x000000ffff037210 */ /* 0x000fe200007fe4ff */
[----:B------:R-:W3:Y:S01]  /*06a0*/  LDG.E R17, desc[UR18][R8.64] ;  /* 0x0000001208117981 */ /* 0x000ee2000c1e1900 */
[----:B--2---:R-:W-:-:S03]  /*06b0*/  LEA R2, P0, R10, UR6, 0x2 ;  /* 0x000000060a027c11 */ /* 0x004fc6000f8010ff */
[----:B------:R-:W4:Y:S01]  /*06c0*/  LDG.E R5, desc[UR18][R4.64] ;  /* 0x0000001204057981 */ /* 0x000f22000c1e1900 */
[----:B------:R-:W-:Y:S01]  /*06d0*/  LEA.HI.X R3, R10, UR7, R3, 0x2, P0 ;  /* 0x000000070a037c11 */ /* 0x000fe200080f1403 */
[----:B------:R-:W-:-:S04]  /*06e0*/  IMAD.WIDE R10, R11, 0x4, R8 ;  /* 0x000000040b0a7825 */ /* 0x000fc800078e0208 */
[----:B------:R-:W3:Y:S01]  /*06f0*/  LDG.E R16, desc[UR18][R2.64+0x4] ;  /* 0x0000041202107981 */ /* 0x000ee2000c1e1900 */
[----:B------:R-:W-:-:S03]  /*0700*/  IMAD.WIDE R14, R15, 0x4, R10 ;  /* 0x000000040f0e7825 */ /* 0x000fc600078e020a */
[----:B------:R-:W2:Y:S04]  /*0710*/  LDG.E R19, desc[UR18][R10.64] ;  /* 0x000000120a137981 */ /* 0x000ea8000c1e1900 */
[----:B------:R-:W2:Y:S04]  /*0720*/  LDG.E R18, desc[UR18][R2.64+0x8] ;  /* 0x0000081202127981 */ /* 0x000ea8000c1e1900 */
[----:B------:R-:W5:Y:S04]  /*0730*/  LDG.E R20, desc[UR18][R2.64+0xc] ;  /* 0x00000c1202147981 */ /* 0x000f68000c1e1900 */
[----:B------:R-:W5:Y:S01]  /*0740*/  LDG.E R14, desc[UR18][R14.64] ;  /* 0x000000120e0e7981 */ /* 0x000f62000c1e1900 */
[----:B------:R-:W-:Y:S01]  /*0750*/  UIADD3 UR4, UPT, UPT, UR4, 0x4, URZ ;  /* 0x0000000404047890 */ /* 0x000fe2000fffe0ff */
[----:B----4-:R-:W-:-:S04]  /*0760*/  FFMA R5, R5, R6, R12 ;  /* 0x0000000605057223 */ /* 0x010fc8000000000c */
[----:B---3--:R-:W-:-:S04]  /*0770*/  FFMA R5, R16, R17, R5 ;  /* 0x0000001110057223 */ /* 0x008fc80000000005 */
[----:B--2---:R-:W-:-:S04]  /*0780*/  FFMA R5, R18, R19, R5 ;  /* 0x0000001312057223 */ /* 0x004fc80000000005 */
[----:B-----5:R-:W-:-:S07]  /*0790*/  FFMA R12, R20, R14, R5 ;  /* 0x0000000e140c7223 */ /* 0x020fce0000000005 */
.L_x_3:
[----:B------:R-:W-:Y:S05]  /*07a0*/  BRA.U !UP1, `(.L_x_2) ;  /* 0x0000000109a87547 */ /* 0x000fea000b800000 */
[----:B------:R-:W-:Y:S01]  /*07b0*/  UISETP.NE.AND UP0, UPT, UR5, 0x1, UPT ;  /* 0x000000010500788c */ /* 0x000fe2000bf05270 */
[----:B------:R-:W-:Y:S01]  /*07c0*/  MOV R7, UR4 ;  /* 0x0000000400077c02 */ /* 0x000fe20008000f00 */
[----:B------:R-:W-:Y:S02]  /*07d0*/  ULOP3.LUT UR5, UR20, 0x1, URZ, 0xc0, !UPT ;  /* 0x0000000114057892 */ /* 0x000fe4000f8ec0ff */
[----:B------:R-:W-:Y:S02]  /*07e0*/  IMAD.U32 R15, RZ, RZ, UR20 ;  /* 0x00000014ff0f7e24 */ /* 0x000fe4000f8e00ff */
[----:B------:R-:W-:Y:S01]  /*07f0*/  UISETP.NE.U32.AND UP1, UPT, UR5, 0x1, UPT ;  /* 0x000000010500788c */ /* 0x000fe2000bf25070 */
[----:B------:R-:W-:-:S04]  /*0800*/  PLOP3.LUT P1, PT, PT, PT, UP0, 0x80, 0x8 ;  /* 0x000000000008781c */ /* 0x000fc80003f2f008 */
[----:B------:R-:W1:Y:S01]  /*0810*/  @UP0 LDCU.128 UR8, c[0x0][0x380] ;  /* 0x00007000ff0807ac */ /* 0x000e620008000c00 */
[----:B------:R-:W-:Y:S01]  /*0820*/  PLOP3.LUT P0, PT, PT, PT, UP1, 0x80, 0x8 ;  /* 0x000000000008781c */ /* 0x000fe20003f0f018 */
[----:B------:R-:W2:Y:S04]  /*0830*/  @UP0 LDCU.64 UR6, c[0x0][0x380] ;  /* 0x00007000ff0607ac */ /* 0x000ea80008000a00 */
[----:B------:R-:W3:Y:S03]  /*0840*/  @!UP1 LDCU.128 UR12, c[0x0][0x380] ;  /* 0x00007000ff0c97ac */ /* 0x000ee60008000c00 */
[C---:B------:R-:W-:Y:S02]  /*0850*/  @P1 IADD3 R3, PT, PT, R13.reuse, UR4, RZ ;  /* 0x000000040d031c10 */ /* 0x040fe4000fffe0ff */
[----:B------:R-:W-:Y:S01]  /*0860*/  @P1 IADD3 R6, P2, PT, R13, UR4, RZ ;  /* 0x000000040d061c10 */ /* 0x000fe2000ff5e0ff */
[----:B------:R-:W-:Y:S01]  /*0870*/  @UP0 UIADD3 UR4, UPT, UPT, UR4, 0x2, URZ ;  /* 0x0000000204040890 */ /* 0x000fe2000fffe0ff */
[----:B-1----:R-:W-:-:S02]  /*0880*/  MOV R10, UR8 ;  /* 0x00000008000a7c02 */ /* 0x002fc40008000f00 */
[----:B------:R-:W-:Y:S02]  /*0890*/  MOV R11, UR9 ;  /* 0x00000009000b7c02 */ /* 0x000fe40008000f00 */
[----:B------:R-:W-:Y:S02]  /*08a0*/  MOV R4, UR10 ;  /* 0x0000000a00047c02 */ /* 0x000fe40008000f00 */
[----:B------:R-:W-:Y:S01]  /*08b0*/  MOV R5, UR11 ;  /* 0x0000000b00057c02 */ /* 0x000fe20008000f00 */
[----:B------:R-:W-:-:S04]  /*08c0*/  @P1 IMAD.WIDE.U32 R10, R3, 0x4, R10 ;  /* 0x00000004030a1825 */ /* 0x000fc800078e000a */
[----:B------:R-:W-:Y:S01]  /*08d0*/  @P1 IMAD R3, R7, UR20, R0 ;  /* 0x0000001407031c24 */ /* 0x000fe2000f8e0200 */
[----:B------:R-:W-:Y:S01]  /*08e0*/  @P1 IADD3.X R7, PT, PT, RZ, RZ, RZ, P2, !PT ;  /* 0x000000ffff071210 */ /* 0x000fe200017fe4ff */
[----:B0-----:R-:W4:Y:S01]  /*08f0*/  @P1 LDG.E R11, desc[UR18][R10.64] ;  /* 0x000000120a0b1981 */ /* 0x001f22000c1e1900 */
[C---:B--2---:R-:W-:Y:S01]  /*0900*/  @P1 LEA R2, P2, R6.reuse, UR6, 0x2 ;  /* 0x0000000606021c11 */ /* 0x044fe2000f8410ff */
[----:B------:R-:W-:Y:S01]  /*0910*/  @P1 IMAD.WIDE R4, R3, 0x4, R4 ;  /* 0x0000000403041825 */ /* 0x000fe200078e0204 */
[----:B------:R-:W-:Y:S02]  /*0920*/  MOV R19, UR4 ;  /* 0x0000000400137c02 */ /* 0x000fe40008000f00 */
[----:B------:R-:W-:Y:S02]  /*0930*/  @P1 LEA.HI.X R3, R6, UR7, R7, 0x2, P2 ;  /* 0x0000000706031c11 */ /* 0x000fe400090f1407 */
[----:B---3--:R-:W-:Y:S01]  /*0940*/  MOV R6, UR12 ;  /* 0x0000000c00067c02 */ /* 0x008fe20008000f00 */
[----:B------:R-:W-:Y:S01]  /*0950*/  @P1 IMAD.WIDE R14, R15, 0x4, R4 ;  /* 0x000000040f0e1825 */ /* 0x000fe200078e0204 */
[----:B------:R-:W-:Y:S01]  /*0960*/  MOV R7, UR13 ;  /* 0x0000000d00077c02 */ /* 0x000fe20008000f00 */
[----:B------:R-:W4:Y:S01]  /*0970*/  @P1 LDG.E R4, desc[UR18][R4.64] ;  /* 0x0000001204041981 */ /* 0x000f22000c1e1900 */
[----:B------:R-:W-:Y:S01]  /*0980*/  @!P0 IADD3 R17, PT, PT, R13, UR4, RZ ;  /* 0x000000040d118c10 */ /* 0x000fe2000fffe0ff */
[----:B------:R-:W-:Y:S01]  /*0990*/  @!P0 IMAD R19, R19, UR20, R0 ;  /* 0x0000001413138c24 */ /* 0x000fe2000f8e0200 */
[----:B------:R-:W-:Y:S01]  /*09a0*/  MOV R8, UR14 ;  /* 0x0000000e00087c02 */ /* 0x000fe20008000f00 */
[----:B------:R-:W2:Y:S01]  /*09b0*/  @P1 LDG.E R14, desc[UR18][R14.64] ;  /* 0x000000120e0e1981 */ /* 0x000ea2000c1e1900 */
[----:B------:R-:W-:Y:S01]  /*09c0*/  MOV R9, UR15 ;  /* 0x0000000f00097c02 */ /* 0x000fe20008000f00 */
[----:B------:R-:W-:-:S02]  /*09d0*/  @!P0 IMAD.WIDE.U32 R6, R17, 0x4, R6 ;  /* 0x0000000411068825 */ /* 0x000fc400078e0006 */
[----:B------:R-:W2:Y:S02]  /*09e0*/  @P1 LDG.E R2, desc[UR18][R2.64+0x4] ;  /* 0x0000041202021981 */ /* 0x000ea4000c1e1900 */
[----:B------:R-:W-:Y:S02]  /*09f0*/  @!P0 IMAD.WIDE R8, R19, 0x4, R8 ;  /* 0x0000000413088825 */ /* 0x000fe400078e0208 */
[----:B------:R-:W3:Y:S04]  /*0a00*/  @!P0 LDG.E R7, desc[UR18][R6.64] ;  /* 0x0000001206078981 */ /* 0x000ee8000c1e1900 */
[----:B------:R-:W3:Y:S01]  /*0a10*/  @!P0 LDG.E R8, desc[UR18][R8.64] ;  /* 0x0000001208088981 */ /* 0x000ee2000c1e1900 */
[----:B----4-:R-:W-:-:S04]  /*0a20*/  @P1 FFMA R11, R11, R4, R12 ;  /* 0x000000040b0b1223 */ /* 0x010fc8000000000c */
[----:B--2---:R-:W-:-:S04]  /*0a30*/  @P1 FFMA R12, R2, R14, R11 ;  /* 0x0000000e020c1223 */ /* 0x004fc8000000000b */
[----:B---3--:R-:W-:-:S07]  /*0a40*/  @!P0 FFMA R12, R7, R8, R12 ;  /* 0x00000008070c8223 */ /* 0x008fce000000000c */
.L_x_2:
[----:B------:R-:W1:Y:S01]  /*0a50*/  LDC.64 R2, c[0x0][0x390] ;  /* 0x0000e400ff027b82 */ /* 0x000e620000000a00 */
[----:B------:R-:W-:Y:S01]  /*0a60*/  IADD3 R13, PT, PT, R0, R13, RZ ;  /* 0x0000000d000d7210 */ /* 0x000fe20007ffe0ff */
[----:B------:R-:W2:Y:S01]  /*0a70*/  LDCU UR4, c[0x0][0x3a0] ;  /* 0x00007400ff0477ac */ /* 0x000ea20008000800 */
[----:B------:R-:W3:Y:S03]  /*0a80*/  LDCU UR5, c[0x0][0x39c] ;  /* 0x00007380ff0577ac */ /* 0x000ee60008000800 */
[----:B-1----:R-:W-:-:S05]  /*0a90*/  IMAD.WIDE R2, R13, 0x4, R2 ;  /* 0x000000040d027825 */ /* 0x002fca00078e0202 */
[----:B0-----:R-:W2:Y:S02]  /*0aa0*/  LDG.E R0, desc[UR18][R2.64] ;  /* 0x0000001202007981 */ /* 0x001ea4000c1e1900 */
[----:B--2---:R-:W-:-:S04]  /*0ab0*/  FMUL R5, R0, UR4 ;  /* 0x0000000400057c20 */ /* 0x004fc80008400000 */
[----:B---3--:R-:W-:-:S05]  /*0ac0*/  FFMA R5, R12, UR5, R5 ;  /* 0x000000050c057c23 */ /* 0x008fca0008000005 */
[----:B------:R-:W-:Y:S01]  /*0ad0*/  STG.E desc[UR18][R2.64], R5 ;  /* 0x0000000502007986 */ /* 0x000fe2000c101912 */
[----:B------:R-:W-:Y:S05]  /*0ae0*/  EXIT ;  /* 0x000000000000794d */ /* 0x000fea0003800000 */
.L_x_4:
[----:B------:R-:W-:-:S00]  /*0af0*/  BRA `(.L_x_4) ;  /* 0xfffffffc00fc7947 */ /* 0x000fc0000383ffff */
[----:B------:R-:W-:-:S00]  /*0b00*/  NOP ;  /* 0x0000000000007918 */ /* 0x000fc00000000000 */
[----:B------:R-:W-:-:S00]  /*0b10*/  NOP ;  /* 0x0000000000007918 */ /* 0x000fc00000000000 */
[----:B------:R-:W-:-:S00]  /*0b20*/  NOP ;  /* 0x0000000000007918 */ /* 0x000fc00000000000 */
[----:B------:R-:W-:-:S00]  /*0b30*/  NOP ;  /* 0x0000000000007918 */ /* 0x000fc00000000000 */
[----:B------:R-:W-:-:S00]  /*0b40*/  NOP ;  /* 0x0000000000007918 */ /* 0x000fc00000000000 */
[----:B------:R-:W-:-:S00]  /*0b50*/  NOP ;  /* 0x0000000000007918 */ /* 0x000fc00000000000 */
[----:B------:R-:W-:-:S00]  /*0b60*/  NOP ;  /* 0x0000000000007918 */ /* 0x000fc00000000000 */
[----:B------:R-:W-:-:S00]  /*0b70*/  NOP ;  /* 0x0000000000007918 */ /* 0x000fc00000000000 */
.L_x_5:


//--------------------- .nv.shared.reserved.0     --------------------------
	.section	.nv.shared.reserved.0,"aw",@nobits
	.weak		__nv_reservedSMEM_offset_0_alias
	.size		__nv_reservedSMEM_offset_0_alias, 0, 64
	.other		__nv_reservedSMEM_offset_0_alias,@"STO_CUDA_RESERVED_SHARED STV_DEFAULT"
__nv_reservedSMEM_offset_0_alias:
	.zero		0
	.zero		64


//--------------------- .nv.constant0._Z10naive_gemmPKfS0_Pfiff --------------------------
	.section	.nv.constant0._Z10naive_gemmPKfS0_Pfiff,"a",@progbits
	.sectionflags	@""
	.align	4
.nv.constant0._Z10naive_gemmPKfS0_Pfiff:
	.zero		932


//--------------------- SYMBOLS --------------------------

	.type		.nv.reservedSmem.offset0,@object
	.size		.nv.reservedSmem.offset0,0x4
